//
// Generated by NVIDIA NVVM Compiler
//
// Compiler Build ID: CL-36424714
// Cuda compilation tools, release 13.0, V13.0.88
// Based on NVVM 20.0.0
//

.version 9.0
.target sm_100
.address_size 64

	// .globl	_Z15vectorAddKernelPfS_S_i

.visible .entry _Z15vectorAddKernelPfS_S_i(
	.param .u64 .ptr .align 1 _Z15vectorAddKernelPfS_S_i_param_0,
	.param .u64 .ptr .align 1 _Z15vectorAddKernelPfS_S_i_param_1,
	.param .u64 .ptr .align 1 _Z15vectorAddKernelPfS_S_i_param_2,
	.param .u32 _Z15vectorAddKernelPfS_S_i_param_3
)
{
	.reg .pred 	%p<2>;
	.reg .b32 	%r<6>;
	.reg .b32 	%f<4>;
	.reg .b64 	%rd<11>;

	ld.param.u64 	%rd1, [_Z15vectorAddKernelPfS_S_i_param_0];
	ld.param.u64 	%rd2, [_Z15vectorAddKernelPfS_S_i_param_1];
	ld.param.u64 	%rd3, [_Z15vectorAddKernelPfS_S_i_param_2];
	ld.param.u32 	%r2, [_Z15vectorAddKernelPfS_S_i_param_3];
	mov.u32 	%r3, %ntid.x;
	mov.u32 	%r4, %ctaid.x;
	mov.u32 	%r5, %tid.x;
	mad.lo.s32 	%r1, %r3, %r4, %r5;
	setp.ge.u32 	%p1, %r1, %r2;
	@%p1 bra 	$L__BB0_2;
	cvta.to.global.u64 	%rd4, %rd1;
	cvta.to.global.u64 	%rd5, %rd2;
	cvta.to.global.u64 	%rd6, %rd3;
	mul.wide.u32 	%rd7, %r1, 4;
	add.s64 	%rd8, %rd4, %rd7;
	ld.global.f32 	%f1, [%rd8];
	add.s64 	%rd9, %rd5, %rd7;
	ld.global.f32 	%f2, [%rd9];
	add.f32 	%f3, %f1, %f2;
	add.s64 	%rd10, %rd6, %rd7;
	st.global.f32 	[%rd10], %f3;
$L__BB0_2:
	ret;

}


// ===== COMPILED SASS (sm_100) =====

	.target	sm_100

	.elftype	@"ET_EXEC"


//--------------------- .note.nv.tkinfo           --------------------------
	.section	.note.nv.tkinfo,"",@"SHT_NOTE"
	.sectionflags	@"SHF_NOTE_NV_TKINFO"
	.tkinfo
        /*0018*/ 	.word	0x00000002
        /*0030*/ 	.string	""
        /*0030*/ 	.string	"ptxas"
        /*0030*/ 	.string	"Cuda compilation tools, release 13.0, V13.0.88"
        /*0030*/ 	.string	"Build cuda_13.0.r13.0/compiler.36424714_0"
        /*0030*/ 	.string	"-arch sm_100 -m 64 "



//--------------------- .note.nv.cuinfo           --------------------------
	.section	.note.nv.cuinfo,"",@"SHT_NOTE"
	.sectionflags	@"SHF_NOTE_NV_CUINFO"
        /*0018*/ 	.short	0x0002
        /*001a*/ 	.short	0x0064
        /*001c*/ 	.short	0x0082
	.zero		2


//--------------------- .nv.info                  --------------------------
	.section	.nv.info,"",@"SHT_CUDA_INFO"
	.align	4


	//----- nvinfo : EIATTR_REGCOUNT
	.align		4
        /*0000*/ 	.byte	0x04, 0x2f
        /*0002*/ 	.short	(.L_1 - .L_0)
	.align		4
.L_0:
        /*0004*/ 	.word	index@(_Z15vectorAddKernelPfS_S_i)
        /*0008*/ 	.word	0x0000000c


	//----- nvinfo : EIATTR_FRAME_SIZE
	.align		4
.L_1:
        /*000c*/ 	.byte	0x04, 0x11
        /*000e*/ 	.short	(.L_3 - .L_2)
	.align		4
.L_2:
        /*0010*/ 	.word	index@(_Z15vectorAddKernelPfS_S_i)
        /*0014*/ 	.word	0x00000000


	//----- nvinfo : EIATTR_MIN_STACK_SIZE
	.align		4
.L_3:
        /*0018*/ 	.byte	0x04, 0x12
        /*001a*/ 	.short	(.L_5 - .L_4)
	.align		4
.L_4:
        /*001c*/ 	.word	index@(_Z15vectorAddKernelPfS_S_i)
        /*0020*/ 	.word	0x00000000
.L_5:


//--------------------- .nv.compat                --------------------------
	.section	.nv.compat,"",@"SHT_CUDA_COMPAT_INFO"
	.align	4
        /*0000*/ 	.byte	0x02, 0x09, 0x00, 0x00, 0x02, 0x02, 0x01, 0x00, 0x02, 0x05, 0x05, 0x00, 0x03, 0x07, 0x01, 0x01
        /*0010*/ 	.byte	0x02, 0x03, 0x00, 0x00, 0x02, 0x06, 0x01, 0x00, 0x04, 0x0b, 0x08, 0x00, 0x09, 0x00, 0x00, 0x00
        /*0020*/ 	.byte	0x00, 0x00, 0x00, 0x00


//--------------------- .nv.info._Z15vectorAddKernelPfS_S_i --------------------------
	.section	.nv.info._Z15vectorAddKernelPfS_S_i,"",@"SHT_CUDA_INFO"
	.sectionflags	@""
	.align	4


	//----- nvinfo : EIATTR_CUDA_API_VERSION
	.align		4
        /*0000*/ 	.byte	0x04, 0x37
        /*0002*/ 	.short	(.L_7 - .L_6)
.L_6:
        /*0004*/ 	.word	0x00000082


	//----- nvinfo : EIATTR_KPARAM_INFO
	.align		4
.L_7:
        /*0008*/ 	.byte	0x04, 0x17
        /*000a*/ 	.short	(.L_9 - .L_8)
.L_8:
        /*000c*/ 	.word	0x00000000
        /*0010*/ 	.short	0x0003
        /*0012*/ 	.short	0x0018
        /*0014*/ 	.byte	0x00, 0xf0, 0x11, 0x00


	//----- nvinfo : EIATTR_KPARAM_INFO
	.align		4
.L_9:
        /*0018*/ 	.byte	0x04, 0x17
        /*001a*/ 	.short	(.L_11 - .L_10)
.L_10:
        /*001c*/ 	.word	0x00000000
        /*0020*/ 	.short	0x0002
        /*0022*/ 	.short	0x0010
        /*0024*/ 	.byte	0x00, 0xf5, 0x21, 0x00


	//----- nvinfo : EIATTR_KPARAM_INFO
	.align		4
.L_11:
        /*0028*/ 	.byte	0x04, 0x17
        /*002a*/ 	.short	(.L_13 - .L_12)
.L_12:
        /*002c*/ 	.word	0x00000000
        /*0030*/ 	.short	0x0001
        /*0032*/ 	.short	0x0008
        /*0034*/ 	.byte	0x00, 0xf5, 0x21, 0x00


	//----- nvinfo : EIATTR_KPARAM_INFO
	.align		4
.L_13:
        /*0038*/ 	.byte	0x04, 0x17
        /*003a*/ 	.short	(.L_15 - .L_14)
.L_14:
        /*003c*/ 	.word	0x00000000
        /*0040*/ 	.short	0x0000
        /*0042*/ 	.short	0x0000
        /*0044*/ 	.byte	0x00, 0xf5, 0x21, 0x00


	//----- nvinfo : EIATTR_SPARSE_MMA_MASK
	.align		4
.L_15:
        /*0048*/ 	.byte	0x03, 0x50
        /*004a*/ 	.short	0x0000


	//----- nvinfo : EIATTR_MAXREG_COUNT
	.align		4
        /*004c*/ 	.byte	0x03, 0x1b
        /*004e*/ 	.short	0x00ff


	//----- nvinfo : EIATTR_MERCURY_ISA_VERSION
	.align		4
        /*0050*/ 	.byte	0x03, 0x5f
        /*0052*/ 	.short	0x0101


	//----- nvinfo : EIATTR_VRC_CTA_INIT_COUNT
	.align		4
        /*0054*/ 	.byte	0x02, 0x4a
	.zero		1
	.zero		1


	//----- nvinfo : EIATTR_EXIT_INSTR_OFFSETS
	.align		4
        /*0058*/ 	.byte	0x04, 0x1c
        /*005a*/ 	.short	(.L_17 - .L_16)


	//   ....[0]....
.L_16:
        /*005c*/ 	.word	0x00000070


	//   ....[1]....
        /*0060*/ 	.word	0x00000130


	//----- nvinfo : EIATTR_CBANK_PARAM_SIZE
	.align		4
.L_17:
        /*0064*/ 	.byte	0x03, 0x19
        /*0066*/ 	.short	0x001c


	//----- nvinfo : EIATTR_PARAM_CBANK
	.align		4
        /*0068*/ 	.byte	0x04, 0x0a
        /*006a*/ 	.short	(.L_19 - .L_18)
	.align		4
.L_18:
        /*006c*/ 	.word	index@(.nv.constant0._Z15vectorAddKernelPfS_S_i)
        /*0070*/ 	.short	0x0380
        /*0072*/ 	.short	0x001c


	//----- nvinfo : EIATTR_SW_WAR
	.align		4
.L_19:
        /*0074*/ 	.byte	0x04, 0x36
        /*0076*/ 	.short	(.L_21 - .L_20)
.L_20:
        /*0078*/ 	.word	0x00000008
.L_21:


//--------------------- .nv.callgraph             --------------------------
	.section	.nv.callgraph,"",@"SHT_CUDA_CALLGRAPH"
	.align	4
	.sectionentsize	8
	.align		4
        /*0000*/ 	.word	0x00000000
	.align		4
        /*0004*/ 	.word	0xffffffff
	.align		4
        /*0008*/ 	.word	0x00000000
	.align		4
        /*000c*/ 	.word	0xfffffffe
	.align		4
        /*0010*/ 	.word	0x00000000
	.align		4
        /*0014*/ 	.word	0xfffffffd
	.align		4
        /*0018*/ 	.word	0x00000000
	.align		4
        /*001c*/ 	.word	0xfffffffc


//--------------------- .text._Z15vectorAddKernelPfS_S_i --------------------------
	.section	.text._Z15vectorAddKernelPfS_S_i,"ax",@progbits
	.align	128
        .global         _Z15vectorAddKernelPfS_S_i
        .type           _Z15vectorAddKernelPfS_S_i,@function
        .size           _Z15vectorAddKernelPfS_S_i,(.L_x_1 - _Z15vectorAddKernelPfS_S_i)
        .other          _Z15vectorAddKernelPfS_S_i,@"STO_CUDA_ENTRY STV_DEFAULT"
_Z15vectorAddKernelPfS_S_i:
.text._Z15vectorAddKernelPfS_S_i:
[----:B------:R-:W-:Y:S01]  /*0000*/  LDC R1, c[0x0][0x37c] ;  /* 0x0000df00ff017b82 */ /* 0x000fe20000000800 */
[----:B------:R-:W0:Y:S01]  /*0010*/  S2R R9, SR_CTAID.X ;  /* 0x0000000000097919 */ /* 0x000e220000002500 */
[----:B------:R-:W0:Y:S01]  /*0020*/  LDCU UR4, c[0x0][0x360] ;  /* 0x00006c00ff0477ac */ /* 0x000e220008000800 */
[----:B------:R-:W0:Y:S01]  /*0030*/  S2R R0, SR_TID.X ;  /* 0x0000000000007919 */ /* 0x000e220000002100 */
[----:B------:R-:W1:Y:S01]  /*0040*/  LDCU UR5, c[0x0][0x398] ;  /* 0x00007300ff0577ac */ /* 0x000e620008000800 */
[----:B0-----:R-:W-:-:S05]  /*0050*/  IMAD R9, R9, UR4, R0 ;  /* 0x0000000409097c24 */ /* 0x001fca000f8e0200 */
[----:B-1----:R-:W-:-:S13]  /*0060*/  ISETP.GE.U32.AND P0, PT, R9, UR5, PT ;  /* 0x0000000509007c0c */ /* 0x002fda000bf06070 */
[----:B------:R-:W-:Y:S05]  /*0070*/  @P0 EXIT ;  /* 0x000000000000094d */ /* 0x000fea0003800000 */
[----:B------:R-:W0:Y:S01]  /*0080*/  LDC.64 R2, c[0x0][0x380] ;  /* 0x0000e000ff027b82 */ /* 0x000e220000000a00 */
[----:B------:R-:W1:Y:S07]  /*0090*/  LDCU.64 UR4, c[0x0][0x358] ;  /* 0x00006b00ff0477ac */ /* 0x000e6e0008000a00 */
[----:B------:R-:W2:Y:S08]  /*00a0*/  LDC.64 R4, c[0x0][0x388] ;  /* 0x0000e200ff047b82 */ /* 0x000eb00000000a00 */
[----:B------:R-:W3:Y:S01]  /*00b0*/  LDC.64 R6, c[0x0][0x390] ;  /* 0x0000e400ff067b82 */ /* 0x000ee20000000a00 */
[----:B0-----:R-:W-:-:S06]  /*00c0*/  IMAD.WIDE.U32 R2, R9, 0x4, R2 ;  /* 0x0000000409027825 */ /* 0x001fcc00078e0002 */
[----:B-1----:R-:W4:Y:S01]  /*00d0*/  LDG.E R2, desc[UR4][R2.64] ;  /* 0x0000000402027981 */ /* 0x002f22000c1e1900 */
[----:B--2---:R-:W-:-:S06]  /*00e0*/  IMAD.WIDE.U32 R4, R9, 0x4, R4 ;  /* 0x0000000409047825 */ /* 0x004fcc00078e0004 */
[----:B------:R-:W4:Y:S01]  /*00f0*/  LDG.E R5, desc[UR4][R4.64] ;  /* 0x0000000404057981 */ /* 0x000f22000c1e1900 */
[----:B---3--:R-:W-:-:S04]  /*0100*/  IMAD.WIDE.U32 R6, R9, 0x4, R6 ;  /* 0x0000000409067825 */ /* 0x008fc800078e0006 */
[----:B----4-:R-:W-:-:S05]  /*0110*/  FADD R9, R2, R5 ;  /* 0x0000000502097221 */ /* 0x010fca0000000000 */
[----:B------:R-:W-:Y:S01]  /*0120*/  STG.E desc[UR4][R6.64], R9 ;  /* 0x0000000906007986 */ /* 0x000fe2000c101904 */
[----:B------:R-:W-:Y:S05]  /*0130*/  EXIT ;  /* 0x000000000000794d */ /* 0x000fea0003800000 */
.L_x_0:
[----:B------:R-:W-:-:S00]  /*0140*/  BRA `(.L_x_0) ;  /* 0xfffffffc00fc7947 */ /* 0x000fc0000383ffff */
[----:B------:R-:W-:-:S00]  /*0150*/  NOP ;  /* 0x0000000000007918 */ /* 0x000fc00000000000 */
        /* <DEDUP_REMOVED lines=10> */
.L_x_1:


//--------------------- .nv.shared.reserved.0     --------------------------
	.section	.nv.shared.reserved.0,"aw",@nobits
	.weak		__nv_reservedSMEM_offset_0_alias
	.size		__nv_reservedSMEM_offset_0_alias, 0, 64
	.other		__nv_reservedSMEM_offset_0_alias,@"STO_CUDA_RESERVED_SHARED STV_DEFAULT"
__nv_reservedSMEM_offset_0_alias:
	.zero		0
	.zero		64


//--------------------- .nv.constant0._Z15vectorAddKernelPfS_S_i --------------------------
	.section	.nv.constant0._Z15vectorAddKernelPfS_S_i,"a",@progbits
	.sectionflags	@""
	.align	4
.nv.constant0._Z15vectorAddKernelPfS_S_i:
	.zero		924


//--------------------- SYMBOLS --------------------------

	.type		.nv.reservedSmem.offset0,@object
	.size		.nv.reservedSmem.offset0,0x4
